//
// Generated by NVIDIA NVVM Compiler
//
// Compiler Build ID: CL-36424714
// Cuda compilation tools, release 13.0, V13.0.88
// Based on NVVM 20.0.0
//

.version 9.0
.target sm_100
.address_size 64

	// .globl	_Z12matmulKernelPKfS0_Pfiii

.visible .entry _Z12matmulKernelPKfS0_Pfiii(
	.param .u64 .ptr .align 1 _Z12matmulKernelPKfS0_Pfiii_param_0,
	.param .u64 .ptr .align 1 _Z12matmulKernelPKfS0_Pfiii_param_1,
	.param .u64 .ptr .align 1 _Z12matmulKernelPKfS0_Pfiii_param_2,
	.param .u32 _Z12matmulKernelPKfS0_Pfiii_param_3,
	.param .u32 _Z12matmulKernelPKfS0_Pfiii_param_4,
	.param .u32 _Z12matmulKernelPKfS0_Pfiii_param_5
)
{
	.reg .pred 	%p<13>;
	.reg .b32 	%r<41>;
	.reg .b32 	%f<68>;
	.reg .b64 	%rd<53>;

	ld.param.u64 	%rd7, [_Z12matmulKernelPKfS0_Pfiii_param_0];
	ld.param.u64 	%rd8, [_Z12matmulKernelPKfS0_Pfiii_param_1];
	ld.param.u64 	%rd6, [_Z12matmulKernelPKfS0_Pfiii_param_2];
	ld.param.u32 	%r20, [_Z12matmulKernelPKfS0_Pfiii_param_3];
	ld.param.u32 	%r18, [_Z12matmulKernelPKfS0_Pfiii_param_4];
	ld.param.u32 	%r19, [_Z12matmulKernelPKfS0_Pfiii_param_5];
	cvta.to.global.u64 	%rd1, %rd8;
	cvta.to.global.u64 	%rd2, %rd7;
	mov.u32 	%r21, %ctaid.y;
	mov.u32 	%r22, %ntid.y;
	mov.u32 	%r23, %tid.y;
	mad.lo.s32 	%r1, %r21, %r22, %r23;
	mov.u32 	%r24, %ctaid.x;
	mov.u32 	%r25, %ntid.x;
	mov.u32 	%r26, %tid.x;
	mad.lo.s32 	%r2, %r24, %r25, %r26;
	setp.ge.s32 	%p1, %r1, %r20;
	setp.ge.s32 	%p2, %r2, %r19;
	or.pred  	%p3, %p1, %p2;
	@%p3 bra 	$L__BB0_14;
	setp.lt.s32 	%p4, %r18, 1;
	mov.f32 	%f67, 0f00000000;
	@%p4 bra 	$L__BB0_13;
	mul.lo.s32 	%r3, %r18, %r1;
	and.b32  	%r4, %r18, 7;
	setp.lt.u32 	%p5, %r18, 8;
	mov.f32 	%f67, 0f00000000;
	mov.b32 	%r39, 0;
	@%p5 bra 	$L__BB0_5;
	and.b32  	%r39, %r18, 2147483640;
	neg.s32 	%r37, %r39;
	shl.b32 	%r7, %r19, 3;
	mul.wide.u32 	%rd9, %r3, 4;
	add.s64 	%rd10, %rd9, %rd2;
	add.s64 	%rd52, %rd10, 16;
	mov.f32 	%f67, 0f00000000;
	mul.wide.s32 	%rd13, %r19, 4;
	mov.u32 	%r36, %r2;
$L__BB0_4:
	.pragma "nounroll";
	ld.global.f32 	%f17, [%rd52+-16];
	mul.wide.s32 	%rd11, %r36, 4;
	add.s64 	%rd12, %rd1, %rd11;
	ld.global.f32 	%f18, [%rd12];
	fma.rn.f32 	%f19, %f17, %f18, %f67;
	ld.global.f32 	%f20, [%rd52+-12];
	add.s64 	%rd14, %rd12, %rd13;
	ld.global.f32 	%f21, [%rd14];
	fma.rn.f32 	%f22, %f20, %f21, %f19;
	ld.global.f32 	%f23, [%rd52+-8];
	add.s64 	%rd15, %rd14, %rd13;
	ld.global.f32 	%f24, [%rd15];
	fma.rn.f32 	%f25, %f23, %f24, %f22;
	ld.global.f32 	%f26, [%rd52+-4];
	add.s64 	%rd16, %rd15, %rd13;
	ld.global.f32 	%f27, [%rd16];
	fma.rn.f32 	%f28, %f26, %f27, %f25;
	ld.global.f32 	%f29, [%rd52];
	add.s64 	%rd17, %rd16, %rd13;
	ld.global.f32 	%f30, [%rd17];
	fma.rn.f32 	%f31, %f29, %f30, %f28;
	ld.global.f32 	%f32, [%rd52+4];
	add.s64 	%rd18, %rd17, %rd13;
	ld.global.f32 	%f33, [%rd18];
	fma.rn.f32 	%f34, %f32, %f33, %f31;
	ld.global.f32 	%f35, [%rd52+8];
	add.s64 	%rd19, %rd18, %rd13;
	ld.global.f32 	%f36, [%rd19];
	fma.rn.f32 	%f37, %f35, %f36, %f34;
	ld.global.f32 	%f38, [%rd52+12];
	add.s64 	%rd20, %rd19, %rd13;
	ld.global.f32 	%f39, [%rd20];
	fma.rn.f32 	%f67, %f38, %f39, %f37;
	add.s32 	%r37, %r37, 8;
	add.s32 	%r36, %r36, %r7;
	add.s64 	%rd52, %rd52, 32;
	setp.ne.s32 	%p6, %r37, 0;
	@%p6 bra 	$L__BB0_4;
$L__BB0_5:
	setp.eq.s32 	%p7, %r4, 0;
	@%p7 bra 	$L__BB0_13;
	and.b32  	%r13, %r18, 3;
	setp.lt.u32 	%p8, %r4, 4;
	@%p8 bra 	$L__BB0_8;
	add.s32 	%r28, %r39, %r3;
	mul.wide.u32 	%rd21, %r28, 4;
	add.s64 	%rd22, %rd2, %rd21;
	ld.global.f32 	%f41, [%rd22];
	mad.lo.s32 	%r29, %r39, %r19, %r2;
	mul.wide.s32 	%rd23, %r29, 4;
	add.s64 	%rd24, %rd1, %rd23;
	ld.global.f32 	%f42, [%rd24];
	fma.rn.f32 	%f43, %f41, %f42, %f67;
	cvt.u64.u32 	%rd25, %r3;
	cvt.u64.u32 	%rd26, %r39;
	add.s64 	%rd27, %rd26, %rd25;
	shl.b64 	%rd28, %rd27, 2;
	add.s64 	%rd29, %rd2, %rd28;
	ld.global.f32 	%f44, [%rd29+4];
	mul.wide.s32 	%rd30, %r19, 4;
	add.s64 	%rd31, %rd24, %rd30;
	ld.global.f32 	%f45, [%rd31];
	fma.rn.f32 	%f46, %f44, %f45, %f43;
	ld.global.f32 	%f47, [%rd29+8];
	add.s64 	%rd32, %rd31, %rd30;
	ld.global.f32 	%f48, [%rd32];
	fma.rn.f32 	%f49, %f47, %f48, %f46;
	ld.global.f32 	%f50, [%rd29+12];
	add.s64 	%rd33, %rd32, %rd30;
	ld.global.f32 	%f51, [%rd33];
	fma.rn.f32 	%f67, %f50, %f51, %f49;
	add.s32 	%r39, %r39, 4;
$L__BB0_8:
	setp.eq.s32 	%p9, %r13, 0;
	@%p9 bra 	$L__BB0_13;
	setp.eq.s32 	%p10, %r13, 1;
	@%p10 bra 	$L__BB0_11;
	add.s32 	%r30, %r39, %r3;
	mul.wide.u32 	%rd34, %r30, 4;
	add.s64 	%rd35, %rd2, %rd34;
	ld.global.f32 	%f53, [%rd35];
	mad.lo.s32 	%r31, %r39, %r19, %r2;
	mul.wide.s32 	%rd36, %r31, 4;
	add.s64 	%rd37, %rd1, %rd36;
	ld.global.f32 	%f54, [%rd37];
	fma.rn.f32 	%f55, %f53, %f54, %f67;
	cvt.u64.u32 	%rd38, %r3;
	cvt.u64.u32 	%rd39, %r39;
	add.s64 	%rd40, %rd39, %rd38;
	shl.b64 	%rd41, %rd40, 2;
	add.s64 	%rd42, %rd2, %rd41;
	ld.global.f32 	%f56, [%rd42+4];
	mul.wide.s32 	%rd43, %r19, 4;
	add.s64 	%rd44, %rd37, %rd43;
	ld.global.f32 	%f57, [%rd44];
	fma.rn.f32 	%f67, %f56, %f57, %f55;
	add.s32 	%r39, %r39, 2;
$L__BB0_11:
	and.b32  	%r32, %r18, 1;
	setp.eq.b32 	%p11, %r32, 1;
	not.pred 	%p12, %p11;
	@%p12 bra 	$L__BB0_13;
	add.s32 	%r33, %r39, %r3;
	mul.wide.u32 	%rd45, %r33, 4;
	add.s64 	%rd46, %rd2, %rd45;
	ld.global.f32 	%f58, [%rd46];
	mad.lo.s32 	%r34, %r39, %r19, %r2;
	mul.wide.s32 	%rd47, %r34, 4;
	add.s64 	%rd48, %rd1, %rd47;
	ld.global.f32 	%f59, [%rd48];
	fma.rn.f32 	%f67, %f58, %f59, %f67;
$L__BB0_13:
	mad.lo.s32 	%r35, %r19, %r1, %r2;
	cvta.to.global.u64 	%rd49, %rd6;
	mul.wide.s32 	%rd50, %r35, 4;
	add.s64 	%rd51, %rd49, %rd50;
	st.global.f32 	[%rd51], %f67;
$L__BB0_14:
	ret;

}


// ===== COMPILED SASS (sm_100) =====

	.target	sm_100

	.elftype	@"ET_EXEC"


//--------------------- .note.nv.tkinfo           --------------------------
	.section	.note.nv.tkinfo,"",@"SHT_NOTE"
	.sectionflags	@"SHF_NOTE_NV_TKINFO"
	.tkinfo
        /*0018*/ 	.word	0x00000002
        /*0030*/ 	.string	""
        /*0030*/ 	.string	"ptxas"
        /*0030*/ 	.string	"Cuda compilation tools, release 13.0, V13.0.88"
        /*0030*/ 	.string	"Build cuda_13.0.r13.0/compiler.36424714_0"
        /*0030*/ 	.string	"-arch sm_100 -m 64 "



//--------------------- .note.nv.cuinfo           --------------------------
	.section	.note.nv.cuinfo,"",@"SHT_NOTE"
	.sectionflags	@"SHF_NOTE_NV_CUINFO"
        /*0018*/ 	.short	0x0002
        /*001a*/ 	.short	0x0064
        /*001c*/ 	.short	0x0082
	.zero		2


//--------------------- .nv.info                  --------------------------
	.section	.nv.info,"",@"SHT_CUDA_INFO"
	.align	4


	//----- nvinfo : EIATTR_REGCOUNT
	.align		4
        /*0000*/ 	.byte	0x04, 0x2f
        /*0002*/ 	.short	(.L_1 - .L_0)
	.align		4
.L_0:
        /*0004*/ 	.word	index@(_Z12matmulKernelPKfS0_Pfiii)
        /*0008*/ 	.word	0x00000020


	//----- nvinfo : EIATTR_FRAME_SIZE
	.align		4
.L_1:
        /*000c*/ 	.byte	0x04, 0x11
        /*000e*/ 	.short	(.L_3 - .L_2)
	.align		4
.L_2:
        /*0010*/ 	.word	index@(_Z12matmulKernelPKfS0_Pfiii)
        /*0014*/ 	.word	0x00000000


	//----- nvinfo : EIATTR_MIN_STACK_SIZE
	.align		4
.L_3:
        /*0018*/ 	.byte	0x04, 0x12
        /*001a*/ 	.short	(.L_5 - .L_4)
	.align		4
.L_4:
        /*001c*/ 	.word	index@(_Z12matmulKernelPKfS0_Pfiii)
        /*0020*/ 	.word	0x00000000
.L_5:


//--------------------- .nv.compat                --------------------------
	.section	.nv.compat,"",@"SHT_CUDA_COMPAT_INFO"
	.align	4
        /*0000*/ 	.byte	0x02, 0x09, 0x00, 0x00, 0x02, 0x02, 0x01, 0x00, 0x02, 0x05, 0x05, 0x00, 0x03, 0x07, 0x01, 0x01
        /*0010*/ 	.byte	0x02, 0x03, 0x00, 0x00, 0x02, 0x06, 0x01, 0x00, 0x04, 0x0b, 0x08, 0x00, 0x09, 0x00, 0x00, 0x00
        /*0020*/ 	.byte	0x00, 0x00, 0x00, 0x00


//--------------------- .nv.info._Z12matmulKernelPKfS0_Pfiii --------------------------
	.section	.nv.info._Z12matmulKernelPKfS0_Pfiii,"",@"SHT_CUDA_INFO"
	.sectionflags	@""
	.align	4


	//----- nvinfo : EIATTR_CUDA_API_VERSION
	.align		4
        /*0000*/ 	.byte	0x04, 0x37
        /*0002*/ 	.short	(.L_7 - .L_6)
.L_6:
        /*0004*/ 	.word	0x00000082


	//----- nvinfo : EIATTR_KPARAM_INFO
	.align		4
.L_7:
        /*0008*/ 	.byte	0x04, 0x17
        /*000a*/ 	.short	(.L_9 - .L_8)
.L_8:
        /*000c*/ 	.word	0x00000000
        /*0010*/ 	.short	0x0005
        /*0012*/ 	.short	0x0020
        /*0014*/ 	.byte	0x00, 0xf0, 0x11, 0x00


	//----- nvinfo : EIATTR_KPARAM_INFO
	.align		4
.L_9:
        /*0018*/ 	.byte	0x04, 0x17
        /*001a*/ 	.short	(.L_11 - .L_10)
.L_10:
        /*001c*/ 	.word	0x00000000
        /*0020*/ 	.short	0x0004
        /*0022*/ 	.short	0x001c
        /*0024*/ 	.byte	0x00, 0xf0, 0x11, 0x00


	//----- nvinfo : EIATTR_KPARAM_INFO
	.align		4
.L_11:
        /*0028*/ 	.byte	0x04, 0x17
        /*002a*/ 	.short	(.L_13 - .L_12)
.L_12:
        /*002c*/ 	.word	0x00000000
        /*0030*/ 	.short	0x0003
        /*0032*/ 	.short	0x0018
        /*0034*/ 	.byte	0x00, 0xf0, 0x11, 0x00


	//----- nvinfo : EIATTR_KPARAM_INFO
	.align		4
.L_13:
        /*0038*/ 	.byte	0x04, 0x17
        /*003a*/ 	.short	(.L_15 - .L_14)
.L_14:
        /*003c*/ 	.word	0x00000000
        /*0040*/ 	.short	0x0002
        /*0042*/ 	.short	0x0010
        /*0044*/ 	.byte	0x00, 0xf5, 0x21, 0x00


	//----- nvinfo : EIATTR_KPARAM_INFO
	.align		4
.L_15:
        /*0048*/ 	.byte	0x04, 0x17
        /*004a*/ 	.short	(.L_17 - .L_16)
.L_16:
        /*004c*/ 	.word	0x00000000
        /*0050*/ 	.short	0x0001
        /*0052*/ 	.short	0x0008
        /*0054*/ 	.byte	0x00, 0xf5, 0x21, 0x00


	//----- nvinfo : EIATTR_KPARAM_INFO
	.align		4
.L_17:
        /*0058*/ 	.byte	0x04, 0x17
        /*005a*/ 	.short	(.L_19 - .L_18)
.L_18:
        /*005c*/ 	.word	0x00000000
        /*0060*/ 	.short	0x0000
        /*0062*/ 	.short	0x0000
        /*0064*/ 	.byte	0x00, 0xf5, 0x21, 0x00


	//----- nvinfo : EIATTR_SPARSE_MMA_MASK
	.align		4
.L_19:
        /*0068*/ 	.byte	0x03, 0x50
        /*006a*/ 	.short	0x0000


	//----- nvinfo : EIATTR_MAXREG_COUNT
	.align		4
        /*006c*/ 	.byte	0x03, 0x1b
        /*006e*/ 	.short	0x00ff


	//----- nvinfo : EIATTR_MERCURY_ISA_VERSION
	.align		4
        /*0070*/ 	.byte	0x03, 0x5f
        /*0072*/ 	.short	0x0101


	//----- nvinfo : EIATTR_VRC_CTA_INIT_COUNT
	.align		4
        /*0074*/ 	.byte	0x02, 0x4a
	.zero		1
	.zero		1


	//----- nvinfo : EIATTR_EXIT_INSTR_OFFSETS
	.align		4
        /*0078*/ 	.byte	0x04, 0x1c
        /*007a*/ 	.short	(.L_21 - .L_20)


	//   ....[0]....
.L_20:
        /*007c*/ 	.word	0x000000d0


	//   ....[1]....
        /*0080*/ 	.word	0x000008f0


	//----- nvinfo : EIATTR_CBANK_PARAM_SIZE
	.align		4
.L_21:
        /*0084*/ 	.byte	0x03, 0x19
        /*0086*/ 	.short	0x0024


	//----- nvinfo : EIATTR_PARAM_CBANK
	.align		4
        /*0088*/ 	.byte	0x04, 0x0a
        /*008a*/ 	.short	(.L_23 - .L_22)
	.align		4
.L_22:
        /*008c*/ 	.word	index@(.nv.constant0._Z12matmulKernelPKfS0_Pfiii)
        /*0090*/ 	.short	0x0380
        /*0092*/ 	.short	0x0024


	//----- nvinfo : EIATTR_SW_WAR
	.align		4
.L_23:
        /*0094*/ 	.byte	0x04, 0x36
        /*0096*/ 	.short	(.L_25 - .L_24)
.L_24:
        /*0098*/ 	.word	0x00000008
.L_25:


//--------------------- .nv.callgraph             --------------------------
	.section	.nv.callgraph,"",@"SHT_CUDA_CALLGRAPH"
	.align	4
	.sectionentsize	8
	.align		4
        /*0000*/ 	.word	0x00000000
	.align		4
        /*0004*/ 	.word	0xffffffff
	.align		4
        /*0008*/ 	.word	0x00000000
	.align		4
        /*000c*/ 	.word	0xfffffffe
	.align		4
        /*0010*/ 	.word	0x00000000
	.align		4
        /*0014*/ 	.word	0xfffffffd
	.align		4
        /*0018*/ 	.word	0x00000000
	.align		4
        /*001c*/ 	.word	0xfffffffc


//--------------------- .text._Z12matmulKernelPKfS0_Pfiii --------------------------
	.section	.text._Z12matmulKernelPKfS0_Pfiii,"ax",@progbits
	.align	128
        .global         _Z12matmulKernelPKfS0_Pfiii
        .type           _Z12matmulKernelPKfS0_Pfiii,@function
        .size           _Z12matmulKernelPKfS0_Pfiii,(.L_x_5 - _Z12matmulKernelPKfS0_Pfiii)
        .other          _Z12matmulKernelPKfS0_Pfiii,@"STO_CUDA_ENTRY STV_DEFAULT"
_Z12matmulKernelPKfS0_Pfiii:
.text._Z12matmulKernelPKfS0_Pfiii:
[----:B------:R-:W-:Y:S01]  /*0000*/  LDC R1, c[0x0][0x37c] ;  /* 0x0000df00ff017b82 */ /* 0x000fe20000000800 */
[----:B------:R-:W0:Y:S07]  /*0010*/  S2R R5, SR_TID.X ;  /* 0x0000000000057919 */ /* 0x000e2e0000002100 */
[----:B------:R-:W1:Y:S01]  /*0020*/  LDC R16, c[0x0][0x364] ;  /* 0x0000d900ff107b82 */ /* 0x000e620000000800 */
[----:B------:R-:W2:Y:S01]  /*0030*/  LDCU UR6, c[0x0][0x398] ;  /* 0x00007300ff0677ac */ /* 0x000ea20008000800 */
[----:B------:R-:W1:Y:S06]  /*0040*/  S2R R3, SR_TID.Y ;  /* 0x0000000000037919 */ /* 0x000e6c0000002200 */
[----:B------:R-:W0:Y:S08]  /*0050*/  S2UR UR5, SR_CTAID.X ;  /* 0x00000000000579c3 */ /* 0x000e300000002500 */
[----:B------:R-:W0:Y:S08]  /*0060*/  LDC R0, c[0x0][0x360] ;  /* 0x0000d800ff007b82 */ /* 0x000e300000000800 */
[----:B------:R-:W1:Y:S08]  /*0070*/  S2UR UR4, SR_CTAID.Y ;  /* 0x00000000000479c3 */ /* 0x000e700000002600 */
[----:B------:R-:W3:Y:S01]  /*0080*/  LDC R17, c[0x0][0x3a0] ;  /* 0x0000e800ff117b82 */ /* 0x000ee20000000800 */
[----:B0-----:R-:W-:-:S02]  /*0090*/  IMAD R0, R0, UR5, R5 ;  /* 0x0000000500007c24 */ /* 0x001fc4000f8e0205 */
[----:B-1----:R-:W-:-:S03]  /*00a0*/  IMAD R16, R16, UR4, R3 ;  /* 0x0000000410107c24 */ /* 0x002fc6000f8e0203 */
[----:B---3--:R-:W-:-:S04]  /*00b0*/  ISETP.GE.AND P0, PT, R0, R17, PT ;  /* 0x000000110000720c */ /* 0x008fc80003f06270 */
[----:B--2---:R-:W-:-:S13]  /*00c0*/  ISETP.GE.OR P0, PT, R16, UR6, P0 ;  /* 0x0000000610007c0c */ /* 0x004fda0008706670 */
[----:B------:R-:W-:Y:S05]  /*00d0*/  @P0 EXIT ;  /* 0x000000000000094d */ /* 0x000fea0003800000 */
[----:B------:R-:W0:Y:S01]  /*00e0*/  LDC R19, c[0x0][0x39c] ;  /* 0x0000e700ff137b82 */ /* 0x000e220000000800 */
[----:B------:R-:W1:Y:S01]  /*00f0*/  LDCU.64 UR4, c[0x0][0x358] ;  /* 0x00006b00ff0477ac */ /* 0x000e620008000a00 */
[----:B------:R-:W-:Y:S01]  /*0100*/  HFMA2 R24, -RZ, RZ, 0, 0 ;  /* 0x00000000ff187431 */ /* 0x000fe200000001ff */
[----:B0-----:R-:W-:-:S13]  /*0110*/  ISETP.GE.AND P0, PT, R19, 0x1, PT ;  /* 0x000000011300780c */ /* 0x001fda0003f06270 */
[----:B-1----:R-:W-:Y:S05]  /*0120*/  @!P0 BRA `(.L_x_0) ;  /* 0x0000000400e08947 */ /* 0x002fea0003800000 */
[C---:B------:R-:W-:Y:S01]  /*0130*/  ISETP.GE.U32.AND P1, PT, R19.reuse, 0x8, PT ;  /* 0x000000081300780c */ /* 0x040fe20003f26070 */
[----:B------:R-:W-:Y:S01]  /*0140*/  IMAD R20, R16, R19, RZ ;  /* 0x0000001310147224 */ /* 0x000fe200078e02ff */
[----:B------:R-:W-:Y:S02]  /*0150*/  LOP3.LUT R27, R19, 0x7, RZ, 0xc0, !PT ;  /* 0x00000007131b7812 */ /* 0x000fe400078ec0ff */
[----:B------:R-:W-:Y:S02]  /*0160*/  MOV R24, RZ ;  /* 0x000000ff00187202 */ /* 0x000fe40000000f00 */
[----:B------:R-:W-:Y:S02]  /*0170*/  ISETP.NE.AND P0, PT, R27, RZ, PT ;  /* 0x000000ff1b00720c */ /* 0x000fe40003f05270 */
[----:B------:R-:W-:-:S05]  /*0180*/  MOV R21, RZ ;  /* 0x000000ff00157202 */ /* 0x000fca0000000f00 */
[----:B------:R-:W-:Y:S06]  /*0190*/  @!P1 BRA `(.L_x_1) ;  /* 0x0000000000c49947 */ /* 0x000fec0003800000 */
[----:B------:R-:W0:Y:S01]  /*01a0*/  LDC.64 R2, c[0x0][0x380] ;  /* 0x0000e000ff027b82 */ /* 0x000e220000000a00 */
[----:B------:R-:W-:Y:S02]  /*01b0*/  LOP3.LUT R21, R19, 0x7ffffff8, RZ, 0xc0, !PT ;  /* 0x7ffffff813157812 */ /* 0x000fe400078ec0ff */
[----:B------:R-:W-:Y:S02]  /*01c0*/  MOV R24, RZ ;  /* 0x000000ff00187202 */ /* 0x000fe40000000f00 */
[----:B------:R-:W-:Y:S02]  /*01d0*/  MOV R18, R0 ;  /* 0x0000000000127202 */ /* 0x000fe40000000f00 */
[----:B------:R-:W-:Y:S01]  /*01e0*/  IADD3 R22, PT, PT, -R21, RZ, RZ ;  /* 0x000000ff15167210 */ /* 0x000fe20007ffe1ff */
[----:B0-----:R-:W-:-:S03]  /*01f0*/  IMAD.WIDE.U32 R2, R20, 0x4, R2 ;  /* 0x0000000414027825 */ /* 0x001fc600078e0002 */
[----:B------:R-:W-:-:S04]  /*0200*/  IADD3 R4, P1, PT, R2, 0x10, RZ ;  /* 0x0000001002047810 */ /* 0x000fc80007f3e0ff */
[----:B------:R-:W-:-:S09]  /*0210*/  IADD3.X R5, PT, PT, RZ, R3, RZ, P1, !PT ;  /* 0x00000003ff057210 */ /* 0x000fd20000ffe4ff */
.L_x_2:
[----:B------:R-:W0:Y:S01]  /*0220*/  LDC.64 R14, c[0x0][0x388] ;  /* 0x0000e200ff0e7b82 */ /* 0x000e220000000a00 */
[----:B------:R-:W-:Y:S02]  /*0230*/  MOV R2, R4 ;  /* 0x0000000400027202 */ /* 0x000fe40000000f00 */
[----:B------:R-:W-:-:S05]  /*0240*/  MOV R3, R5 ;  /* 0x0000000500037202 */ /* 0x000fca0000000f00 */
[----:B------:R-:W2:Y:S04]  /*0250*/  LDG.E R25, desc[UR4][R2.64+-0x10] ;  /* 0xfffff00402197981 */ /* 0x000ea8000c1e1900 */
[----:B------:R-:W3:Y:S04]  /*0260*/  LDG.E R23, desc[UR4][R2.64+-0xc] ;  /* 0xfffff40402177981 */ /* 0x000ee8000c1e1900 */
[----:B------:R-:W4:Y:S04]  /*0270*/  LDG.E R29, desc[UR4][R2.64+-0x8] ;  /* 0xfffff804021d7981 */ /* 0x000f28000c1e1900 */
[----:B------:R-:W5:Y:S01]  /*0280*/  LDG.E R28, desc[UR4][R2.64+-0x4] ;  /* 0xfffffc04021c7981 */ /* 0x000f62000c1e1900 */
[----:B0-----:R-:W-:-:S05]  /*0290*/  IMAD.WIDE R14, R18, 0x4, R14 ;  /* 0x00000004120e7825 */ /* 0x001fca00078e020e */
[----:B------:R0:W2:Y:S01]  /*02a0*/  LDG.E R26, desc[UR4][R14.64] ;  /* 0x000000040e1a7981 */ /* 0x0000a2000c1e1900 */
[----:B------:R-:W-:-:S04]  /*02b0*/  IMAD.WIDE R12, R17, 0x4, R14 ;  /* 0x00000004110c7825 */ /* 0x000fc800078e020e */
[C---:B------:R-:W-:Y:S02]  /*02c0*/  IMAD.WIDE R4, R17.reuse, 0x4, R12 ;  /* 0x0000000411047825 */ /* 0x040fe400078e020c */
[----:B------:R-:W3:Y:S02]  /*02d0*/  LDG.E R12, desc[UR4][R12.64] ;  /* 0x000000040c0c7981 */ /* 0x000ee4000c1e1900 */
[C---:B------:R-:W-:Y:S02]  /*02e0*/  IMAD.WIDE R8, R17.reuse, 0x4, R4 ;  /* 0x0000000411087825 */ /* 0x040fe400078e0204 */
[----:B------:R-:W4:Y:S02]  /*02f0*/  LDG.E R4, desc[UR4][R4.64] ;  /* 0x0000000404047981 */ /* 0x000f24000c1e1900 */
[C---:B------:R-:W-:Y:S02]  /*0300*/  IMAD.WIDE R6, R17.reuse, 0x4, R8 ;  /* 0x0000000411067825 */ /* 0x040fe400078e0208 */
[----:B------:R-:W5:Y:S02]  /*0310*/  LDG.E R8, desc[UR4][R8.64] ;  /* 0x0000000408087981 */ /* 0x000f64000c1e1900 */
[----:B------:R-:W-:-:S02]  /*0320*/  IMAD.WIDE R10, R17, 0x4, R6 ;  /* 0x00000004110a7825 */ /* 0x000fc400078e0206 */
[----:B------:R-:W5:Y:S04]  /*0330*/  LDG.E R5, desc[UR4][R2.64] ;  /* 0x0000000402057981 */ /* 0x000f68000c1e1900 */
[----:B------:R-:W5:Y:S01]  /*0340*/  LDG.E R6, desc[UR4][R6.64] ;  /* 0x0000000406067981 */ /* 0x000f62000c1e1900 */
[----:B0-----:R-:W-:-:S03]  /*0350*/  IMAD.WIDE R14, R17, 0x4, R10 ;  /* 0x00000004110e7825 */ /* 0x001fc600078e020a */
[----:B------:R-:W5:Y:S04]  /*0360*/  LDG.E R10, desc[UR4][R10.64] ;  /* 0x000000040a0a7981 */ /* 0x000f68000c1e1900 */
[----:B------:R-:W5:Y:S04]  /*0370*/  LDG.E R13, desc[UR4][R14.64] ;  /* 0x000000040e0d7981 */ /* 0x000f68000c1e1900 */
[----:B------:R-:W5:Y:S04]  /*0380*/  LDG.E R7, desc[UR4][R2.64+0x4] ;  /* 0x0000040402077981 */ /* 0x000f68000c1e1900 */
[----:B------:R-:W5:Y:S01]  /*0390*/  LDG.E R9, desc[UR4][R2.64+0xc] ;  /* 0x00000c0402097981 */ /* 0x000f62000c1e1900 */
[----:B--2---:R-:W-:Y:S01]  /*03a0*/  FFMA R26, R25, R26, R24 ;  /* 0x0000001a191a7223 */ /* 0x004fe20000000018 */
[----:B------:R-:W-:-:S02]  /*03b0*/  IMAD.WIDE R24, R17, 0x4, R14 ;  /* 0x0000000411187825 */ /* 0x000fc400078e020e */
[----:B------:R-:W2:Y:S04]  /*03c0*/  LDG.E R14, desc[UR4][R2.64+0x8] ;  /* 0x00000804020e7981 */ /* 0x000ea8000c1e1900 */
[----:B------:R-:W2:Y:S01]  /*03d0*/  LDG.E R24, desc[UR4][R24.64] ;  /* 0x0000000418187981 */ /* 0x000ea2000c1e1900 */
[----:B---3--:R-:W-:Y:S01]  /*03e0*/  FFMA R12, R23, R12, R26 ;  /* 0x0000000c170c7223 */ /* 0x008fe2000000001a */
[----:B------:R-:W-:-:S03]  /*03f0*/  IADD3 R22, PT, PT, R22, 0x8, RZ ;  /* 0x0000000816167810 */ /* 0x000fc60007ffe0ff */
[----:B----4-:R-:W-:Y:S01]  /*0400*/  FFMA R29, R29, R4, R12 ;  /* 0x000000041d1d7223 */ /* 0x010fe2000000000c */
[----:B------:R-:W-:-:S03]  /*0410*/  ISETP.NE.AND P1, PT, R22, RZ, PT ;  /* 0x000000ff1600720c */ /* 0x000fc60003f25270 */
[----:B-----5:R-:W-:Y:S01]  /*0420*/  FFMA R8, R28, R8, R29 ;  /* 0x000000081c087223 */ /* 0x020fe2000000001d */
[----:B------:R-:W-:-:S03]  /*0430*/  IADD3 R4, P2, PT, R2, 0x20, RZ ;  /* 0x0000002002047810 */ /* 0x000fc60007f5e0ff */
[----:B------:R-:W-:Y:S01]  /*0440*/  FFMA R6, R5, R6, R8 ;  /* 0x0000000605067223 */ /* 0x000fe20000000008 */
[----:B------:R-:W-:Y:S02]  /*0450*/  IADD3.X R5, PT, PT, RZ, R3, RZ, P2, !PT ;  /* 0x00000003ff057210 */ /* 0x000fe400017fe4ff */
[----:B------:R-:W-:Y:S01]  /*0460*/  LEA R18, R17, R18, 0x3 ;  /* 0x0000001211127211 */ /* 0x000fe200078e18ff */
[----:B------:R-:W-:-:S04]  /*0470*/  FFMA R7, R7, R10, R6 ;  /* 0x0000000a07077223 */ /* 0x000fc80000000006 */
[----:B--2---:R-:W-:-:S04]  /*0480*/  FFMA R14, R14, R13, R7 ;  /* 0x0000000d0e0e7223 */ /* 0x004fc80000000007 */
[----:B------:R-:W-:Y:S01]  /*0490*/  FFMA R24, R9, R24, R14 ;  /* 0x0000001809187223 */ /* 0x000fe2000000000e */
[----:B------:R-:W-:Y:S06]  /*04a0*/  @P1 BRA `(.L_x_2) ;  /* 0xfffffffc005c1947 */ /* 0x000fec000383ffff */
.L_x_1:
[----:B------:R-:W-:Y:S05]  /*04b0*/  @!P0 BRA `(.L_x_0) ;  /* 0x0000000000fc8947 */ /* 0x000fea0003800000 */
[----:B------:R-:W-:Y:S02]  /*04c0*/  ISETP.GE.U32.AND P1, PT, R27, 0x4, PT ;  /* 0x000000041b00780c */ /* 0x000fe40003f26070 */
[----:B------:R-:W-:-:S04]  /*04d0*/  LOP3.LUT R14, R19, 0x3, RZ, 0xc0, !PT ;  /* 0x00000003130e7812 */ /* 0x000fc800078ec0ff */
[----:B------:R-:W-:-:S07]  /*04e0*/  ISETP.NE.AND P0, PT, R14, RZ, PT ;  /* 0x000000ff0e00720c */ /* 0x000fce0003f05270 */
[----:B------:R-:W-:Y:S06]  /*04f0*/  @!P1 BRA `(.L_x_3) ;  /* 0x00000000006c9947 */ /* 0x000fec0003800000 */
[----:B------:R-:W0:Y:S01]  /*0500*/  LDC.64 R4, c[0x0][0x388] ;  /* 0x0000e200ff047b82 */ /* 0x000e220000000a00 */
[----:B------:R-:W1:Y:S01]  /*0510*/  LDCU.64 UR6, c[0x0][0x380] ;  /* 0x00007000ff0677ac */ /* 0x000e620008000a00 */
[----:B------:R-:W-:Y:S01]  /*0520*/  IMAD R7, R21, R17, R0 ;  /* 0x0000001115077224 */ /* 0x000fe200078e0200 */
[CC--:B------:R-:W-:Y:S02]  /*0530*/  IADD3 R3, PT, PT, R20.reuse, R21.reuse, RZ ;  /* 0x0000001514037210 */ /* 0x0c0fe40007ffe0ff */
[----:B------:R-:W-:-:S03]  /*0540*/  IADD3 R8, P1, PT, R20, R21, RZ ;  /* 0x0000001514087210 */ /* 0x000fc60007f3e0ff */
[----:B------:R-:W2:Y:S01]  /*0550*/  LDC.64 R12, c[0x0][0x380] ;  /* 0x0000e000ff0c7b82 */ /* 0x000ea20000000a00 */
[----:B0-----:R-:W-:-:S04]  /*0560*/  IMAD.WIDE R4, R7, 0x4, R4 ;  /* 0x0000000407047825 */ /* 0x001fc800078e0204 */
[----:B------:R-:W-:Y:S02]  /*0570*/  IMAD.WIDE R6, R17, 0x4, R4 ;  /* 0x0000000411067825 */ /* 0x000fe400078e0204 */
[----:B------:R-:W3:Y:S02]  /*0580*/  LDG.E R4, desc[UR4][R4.64] ;  /* 0x0000000404047981 */ /* 0x000ee4000c1e1900 */
[----:B--2---:R-:W-:Y:S01]  /*0590*/  IMAD.WIDE.U32 R12, R3, 0x4, R12 ;  /* 0x00000004030c7825 */ /* 0x004fe200078e000c */
[----:B------:R-:W-:Y:S02]  /*05a0*/  IADD3.X R3, PT, PT, RZ, RZ, RZ, P1, !PT ;  /* 0x000000ffff037210 */ /* 0x000fe40000ffe4ff */
[----:B-1----:R-:W-:-:S03]  /*05b0*/  LEA R2, P1, R8, UR6, 0x2 ;  /* 0x0000000608027c11 */ /* 0x002fc6000f8210ff */
[----:B------:R-:W3:Y:S01]  /*05c0*/  LDG.E R13, desc[UR4][R12.64] ;  /* 0x000000040c0d7981 */ /* 0x000ee2000c1e1900 */
[----:B------:R-:W-:Y:S01]  /*05d0*/  LEA.HI.X R3, R8, UR7, R3, 0x2, P1 ;  /* 0x0000000708037c11 */ /* 0x000fe200088f1403 */
[C---:B------:R-:W-:Y:S02]  /*05e0*/  IMAD.WIDE R8, R17.reuse, 0x4, R6 ;  /* 0x0000000411087825 */ /* 0x040fe400078e0206 */
[----:B------:R-:W2:Y:S04]  /*05f0*/  LDG.E R6, desc[UR4][R6.64] ;  /* 0x0000000406067981 */ /* 0x000ea8000c1e1900 */
[----:B------:R-:W2:Y:S01]  /*0600*/  LDG.E R15, desc[UR4][R2.64+0x4] ;  /* 0x00000404020f7981 */ /* 0x000ea2000c1e1900 */
[----:B------:R-:W-:-:S03]  /*0610*/  IMAD.WIDE R10, R17, 0x4, R8 ;  /* 0x00000004110a7825 */ /* 0x000fc600078e0208 */
[----:B------:R-:W4:Y:S04]  /*0620*/  LDG.E R22, desc[UR4][R8.64] ;  /* 0x0000000408167981 */ /* 0x000f28000c1e1900 */
[----:B------:R-:W4:Y:S04]  /*0630*/  LDG.E R18, desc[UR4][R2.64+0x8] ;  /* 0x0000080402127981 */ /* 0x000f28000c1e1900 */
[----:B------:R-:W5:Y:S04]  /*0640*/  LDG.E R26, desc[UR4][R2.64+0xc] ;  /* 0x00000c04021a7981 */ /* 0x000f68000c1e1900 */
[----:B------:R-:W5:Y:S01]  /*0650*/  LDG.E R10, desc[UR4][R10.64] ;  /* 0x000000040a0a7981 */ /* 0x000f62000c1e1900 */
[----:B------:R-:W-:Y:S01]  /*0660*/  IADD3 R21, PT, PT, R21, 0x4, RZ ;  /* 0x0000000415157810 */ /* 0x000fe20007ffe0ff */
[----:B---3--:R-:W-:-:S04]  /*0670*/  FFMA R24, R13, R4, R24 ;  /* 0x000000040d187223 */ /* 0x008fc80000000018 */
[----:B--2---:R-:W-:-:S04]  /*0680*/  FFMA R15, R15, R6, R24 ;  /* 0x000000060f0f7223 */ /* 0x004fc80000000018 */
[----:B----4-:R-:W-:-:S04]  /*0690*/  FFMA R15, R18, R22, R15 ;  /* 0x00000016120f7223 */ /* 0x010fc8000000000f */
[----:B-----5:R-:W-:-:S07]  /*06a0*/  FFMA R24, R26, R10, R15 ;  /* 0x0000000a1a187223 */ /* 0x020fce000000000f */
.L_x_3:
[----:B------:R-:W-:Y:S05]  /*06b0*/  @!P0 BRA `(.L_x_0) ;  /* 0x00000000007c8947 */ /* 0x000fea0003800000 */
[----:B------:R-:W-:Y:S01]  /*06c0*/  ISETP.NE.AND P1, PT, R14, 0x1, PT ;  /* 0x000000010e00780c */ /* 0x000fe20003f25270 */
[----:B------:R-:W0:Y:S01]  /*06d0*/  LDC.64 R10, c[0x0][0x380] ;  /* 0x0000e000ff0a7b82 */ /* 0x000e220000000a00 */
[----:B------:R-:W-:-:S04]  /*06e0*/  LOP3.LUT R19, R19, 0x1, RZ, 0xc0, !PT ;  /* 0x0000000113137812 */ /* 0x000fc800078ec0ff */
[----:B------:R-:W-:-:S03]  /*06f0*/  ISETP.NE.U32.AND P0, PT, R19, 0x1, PT ;  /* 0x000000011300780c */ /* 0x000fc60003f05070 */
[----:B------:R-:W1:Y:S04]  /*0700*/  LDC.64 R8, c[0x0][0x388] ;  /* 0x0000e200ff087b82 */ /* 0x000e680000000a00 */
[CC--:B------:R-:W-:Y:S02]  /*0710*/  @P1 IADD3 R13, PT, PT, R20.reuse, R21.reuse, RZ ;  /* 0x00000015140d1210 */ /* 0x0c0fe40007ffe0ff */
[----:B------:R-:W-:Y:S02]  /*0720*/  @P1 IADD3 R12, P2, PT, R20, R21, RZ ;  /* 0x00000015140c1210 */ /* 0x000fe40007f5e0ff */
[----:B------:R-:W2:Y:S02]  /*0730*/  @P1 LDC.64 R2, c[0x0][0x380] ;  /* 0x0000e000ff021b82 */ /* 0x000ea40000000a00 */
[----:B------:R-:W-:-:S06]  /*0740*/  @P1 IADD3.X R14, PT, PT, RZ, RZ, RZ, P2, !PT ;  /* 0x000000ffff0e1210 */ /* 0x000fcc00017fe4ff */
[----:B------:R-:W3:Y:S01]  /*0750*/  LDC.64 R4, c[0x0][0x380] ;  /* 0x0000e000ff047b82 */ /* 0x000ee20000000a00 */
[----:B0-----:R-:W-:-:S04]  /*0760*/  @P1 IMAD.WIDE.U32 R10, R13, 0x4, R10 ;  /* 0x000000040d0a1825 */ /* 0x001fc800078e000a */
[C---:B------:R-:W-:Y:S01]  /*0770*/  @P1 IMAD R13, R21.reuse, R17, R0 ;  /* 0x00000011150d1224 */ /* 0x040fe200078e0200 */
[----:B------:R-:W-:Y:S01]  /*0780*/  @P1 IADD3 R21, PT, PT, R21, 0x2, RZ ;  /* 0x0000000215151810 */ /* 0x000fe20007ffe0ff */
[----:B------:R-:W4:Y:S01]  /*0790*/  @P1 LDG.E R11, desc[UR4][R10.64] ;  /* 0x000000040a0b1981 */ /* 0x000f22000c1e1900 */
[----:B------:R-:W0:Y:S01]  /*07a0*/  LDC.64 R6, c[0x0][0x388] ;  /* 0x0000e200ff067b82 */ /* 0x000e220000000a00 */
[----:B-1----:R-:W-:Y:S01]  /*07b0*/  @P1 IMAD.WIDE R8, R13, 0x4, R8 ;  /* 0x000000040d081825 */ /* 0x002fe200078e0208 */
[----:B------:R-:W-:Y:S02]  /*07c0*/  @!P0 IADD3 R15, PT, PT, R20, R21, RZ ;  /* 0x00000015140f8210 */ /* 0x000fe40007ffe0ff */
[----:B--2---:R-:W-:Y:S01]  /*07d0*/  @P1 LEA R2, P2, R12, R2, 0x2 ;  /* 0x000000020c021211 */ /* 0x004fe200078410ff */
[----:B------:R-:W-:-:S03]  /*07e0*/  @!P0 IMAD R21, R21, R17, R0 ;  /* 0x0000001115158224 */ /* 0x000fc600078e0200 */
[----:B------:R-:W-:Y:S01]  /*07f0*/  @P1 LEA.HI.X R3, R12, R3, R14, 0x2, P2 ;  /* 0x000000030c031211 */ /* 0x000fe200010f140e */
[----:B------:R-:W-:Y:S01]  /*0800*/  @P1 IMAD.WIDE R12, R17, 0x4, R8 ;  /* 0x00000004110c1825 */ /* 0x000fe200078e0208 */
[----:B------:R-:W4:Y:S03]  /*0810*/  @P1 LDG.E R14, desc[UR4][R8.64] ;  /* 0x00000004080e1981 */ /* 0x000f26000c1e1900 */
[----:B---3--:R-:W-:Y:S01]  /*0820*/  @!P0 IMAD.WIDE.U32 R4, R15, 0x4, R4 ;  /* 0x000000040f048825 */ /* 0x008fe200078e0004 */
[----:B------:R-:W2:Y:S04]  /*0830*/  @P1 LDG.E R2, desc[UR4][R2.64+0x4] ;  /* 0x0000040402021981 */ /* 0x000ea8000c1e1900 */
[----:B------:R-:W2:Y:S01]  /*0840*/  @P1 LDG.E R12, desc[UR4][R12.64] ;  /* 0x000000040c0c1981 */ /* 0x000ea2000c1e1900 */
[----:B0-----:R-:W-:-:S03]  /*0850*/  @!P0 IMAD.WIDE R6, R21, 0x4, R6 ;  /* 0x0000000415068825 */ /* 0x001fc600078e0206 */
[----:B------:R-:W3:Y:S04]  /*0860*/  @!P0 LDG.E R5, desc[UR4][R4.64] ;  /* 0x0000000404058981 */ /* 0x000ee8000c1e1900 */
[----:B------:R-:W3:Y:S01]  /*0870*/  @!P0 LDG.E R6, desc[UR4][R6.64] ;  /* 0x0000000406068981 */ /* 0x000ee2000c1e1900 */
[----:B----4-:R-:W-:-:S04]  /*0880*/  @P1 FFMA R11, R11, R14, R24 ;  /* 0x0000000e0b0b1223 */ /* 0x010fc80000000018 */
[----:B--2---:R-:W-:-:S04]  /*0890*/  @P1 FFMA R24, R2, R12, R11 ;  /* 0x0000000c02181223 */ /* 0x004fc8000000000b */
[----:B---3--:R-:W-:-:S07]  /*08a0*/  @!P0 FFMA R24, R5, R6, R24 ;  /* 0x0000000605188223 */ /* 0x008fce0000000018 */
.L_x_0:
[----:B------:R-:W0:Y:S01]  /*08b0*/  LDC.64 R2, c[0x0][0x390] ;  /* 0x0000e400ff027b82 */ /* 0x000e220000000a00 */
[----:B------:R-:W-:-:S04]  /*08c0*/  IMAD R17, R16, R17, R0 ;  /* 0x0000001110117224 */ /* 0x000fc800078e0200 */
[----:B0-----:R-:W-:-:S05]  /*08d0*/  IMAD.WIDE R2, R17, 0x4, R2 ;  /* 0x0000000411027825 */ /* 0x001fca00078e0202 */
[----:B------:R-:W-:Y:S01]  /*08e0*/  STG.E desc[UR4][R2.64], R24 ;  /* 0x0000001802007986 */ /* 0x000fe2000c101904 */
[----:B------:R-:W-:Y:S05]  /*08f0*/  EXIT ;  /* 0x000000000000794d */ /* 0x000fea0003800000 */
.L_x_4:
[----:B------:R-:W-:-:S00]  /*0900*/  BRA `(.L_x_4) ;  /* 0xfffffffc00fc7947 */ /* 0x000fc0000383ffff */
[----:B------:R-:W-:-:S00]  /*0910*/  NOP ;  /* 0x0000000000007918 */ /* 0x000fc00000000000 */
        /* <DEDUP_REMOVED lines=14> */
.L_x_5:


//--------------------- .nv.shared.reserved.0     --------------------------
	.section	.nv.shared.reserved.0,"aw",@nobits
	.weak		__nv_reservedSMEM_offset_0_alias
	.size		__nv_reservedSMEM_offset_0_alias, 0, 64
	.other		__nv_reservedSMEM_offset_0_alias,@"STO_CUDA_RESERVED_SHARED STV_DEFAULT"
__nv_reservedSMEM_offset_0_alias:
	.zero		0
	.zero		64


//--------------------- .nv.constant0._Z12matmulKernelPKfS0_Pfiii --------------------------
	.section	.nv.constant0._Z12matmulKernelPKfS0_Pfiii,"a",@progbits
	.sectionflags	@""
	.align	4
.nv.constant0._Z12matmulKernelPKfS0_Pfiii:
	.zero		932


//--------------------- SYMBOLS --------------------------

	.type		.nv.reservedSmem.offset0,@object
	.size		.nv.reservedSmem.offset0,0x4
